//
// Generated by NVIDIA NVVM Compiler
//
// Compiler Build ID: CL-36424714
// Cuda compilation tools, release 13.0, V13.0.88
// Based on NVVM 20.0.0
//

.version 9.0
.target sm_100
.address_size 64

	// .globl	_Z4uniqPi
.extern .func  (.param .b32 func_retval0) vprintf
(
	.param .b64 vprintf_param_0,
	.param .b64 vprintf_param_1
)
;
.global .align 1 .b8 $str[29] = {116, 104, 114, 101, 97, 100, 73, 100, 120, 32, 58, 32, 37, 100, 44, 32, 118, 97, 108, 117, 101, 32, 58, 32, 37, 100, 32, 10};
.global .align 1 .b8 $str$1[59] = {98, 108, 111, 99, 107, 73, 100, 120, 46, 120, 32, 58, 32, 37, 100, 44, 32, 116, 104, 114, 101, 97, 100, 73, 100, 120, 46, 120, 32, 58, 32, 37, 100, 44, 32, 103, 114, 105, 100, 32, 58, 32, 37, 100, 44, 32, 118, 97, 108, 117, 101, 32, 58, 32, 37, 100, 32, 10};
.global .align 1 .b8 $str$2[75] = {98, 108, 111, 99, 107, 73, 100, 120, 46, 120, 32, 58, 32, 37, 100, 44, 98, 108, 111, 99, 107, 73, 100, 120, 46, 121, 32, 58, 32, 37, 100, 44, 32, 116, 104, 114, 101, 97, 100, 73, 100, 120, 46, 120, 32, 58, 32, 37, 100, 44, 32, 103, 114, 105, 100, 32, 58, 32, 37, 100, 44, 32, 118, 97, 108, 117, 101, 32, 58, 32, 37, 100, 32, 10};

.visible .entry _Z4uniqPi(
	.param .u64 .ptr .align 1 _Z4uniqPi_param_0
)
{
	.local .align 8 .b8 	__local_depot0[8];
	.reg .b64 	%SP;
	.reg .b64 	%SPL;
	.reg .b32 	%r<5>;
	.reg .b64 	%rd<9>;

	mov.u64 	%SPL, __local_depot0;
	cvta.local.u64 	%SP, %SPL;
	ld.param.u64 	%rd1, [_Z4uniqPi_param_0];
	cvta.to.global.u64 	%rd2, %rd1;
	add.u64 	%rd3, %SP, 0;
	add.u64 	%rd4, %SPL, 0;
	mov.u32 	%r1, %tid.x;
	mul.wide.u32 	%rd5, %r1, 4;
	add.s64 	%rd6, %rd2, %rd5;
	ld.global.u32 	%r2, [%rd6];
	st.local.v2.u32 	[%rd4], {%r1, %r2};
	mov.u64 	%rd7, $str;
	cvta.global.u64 	%rd8, %rd7;
	{ // callseq 0, 0
	.param .b64 param0;
	st.param.b64 	[param0], %rd8;
	.param .b64 param1;
	st.param.b64 	[param1], %rd3;
	.param .b32 retval0;
	call.uni (retval0), 
	vprintf, 
	(
	param0, 
	param1
	);
	ld.param.b32 	%r3, [retval0];
	} // callseq 0
	ret;

}
	// .globl	_Z12uniq_grid_1dPi
.visible .entry _Z12uniq_grid_1dPi(
	.param .u64 .ptr .align 1 _Z12uniq_grid_1dPi_param_0
)
{
	.local .align 16 .b8 	__local_depot1[16];
	.reg .b64 	%SP;
	.reg .b64 	%SPL;
	.reg .b32 	%r<8>;
	.reg .b64 	%rd<9>;

	mov.u64 	%SPL, __local_depot1;
	cvta.local.u64 	%SP, %SPL;
	ld.param.u64 	%rd1, [_Z12uniq_grid_1dPi_param_0];
	cvta.to.global.u64 	%rd2, %rd1;
	add.u64 	%rd3, %SP, 0;
	add.u64 	%rd4, %SPL, 0;
	mov.u32 	%r1, %tid.x;
	mov.u32 	%r2, %ctaid.x;
	mov.u32 	%r3, %ntid.x;
	mad.lo.s32 	%r4, %r2, %r3, %r1;
	mul.wide.s32 	%rd5, %r4, 4;
	add.s64 	%rd6, %rd2, %rd5;
	ld.global.u32 	%r5, [%rd6];
	st.local.v4.u32 	[%rd4], {%r2, %r1, %r4, %r5};
	mov.u64 	%rd7, $str$1;
	cvta.global.u64 	%rd8, %rd7;
	{ // callseq 1, 0
	.param .b64 param0;
	st.param.b64 	[param0], %rd8;
	.param .b64 param1;
	st.param.b64 	[param1], %rd3;
	.param .b32 retval0;
	call.uni (retval0), 
	vprintf, 
	(
	param0, 
	param1
	);
	ld.param.b32 	%r6, [retval0];
	} // callseq 1
	ret;

}
	// .globl	_Z12uniq_grid_2dPi
.visible .entry _Z12uniq_grid_2dPi(
	.param .u64 .ptr .align 1 _Z12uniq_grid_2dPi_param_0
)
{
	.local .align 8 .b8 	__local_depot2[24];
	.reg .b64 	%SP;
	.reg .b64 	%SPL;
	.reg .b32 	%r<11>;
	.reg .b64 	%rd<9>;

	mov.u64 	%SPL, __local_depot2;
	cvta.local.u64 	%SP, %SPL;
	ld.param.u64 	%rd1, [_Z12uniq_grid_2dPi_param_0];
	cvta.to.global.u64 	%rd2, %rd1;
	add.u64 	%rd3, %SP, 0;
	add.u64 	%rd4, %SPL, 0;
	mov.u32 	%r1, %tid.x;
	mov.u32 	%r2, %ctaid.x;
	mov.u32 	%r3, %ntid.x;
	mov.u32 	%r4, %nctaid.x;
	mov.u32 	%r5, %ctaid.y;
	mad.lo.s32 	%r6, %r5, %r4, %r2;
	mad.lo.s32 	%r7, %r6, %r3, %r1;
	mul.wide.s32 	%rd5, %r7, 4;
	add.s64 	%rd6, %rd2, %rd5;
	ld.global.u32 	%r8, [%rd6];
	st.local.v2.u32 	[%rd4], {%r2, %r5};
	st.local.v2.u32 	[%rd4+8], {%r1, %r7};
	st.local.u32 	[%rd4+16], %r8;
	mov.u64 	%rd7, $str$2;
	cvta.global.u64 	%rd8, %rd7;
	{ // callseq 2, 0
	.param .b64 param0;
	st.param.b64 	[param0], %rd8;
	.param .b64 param1;
	st.param.b64 	[param1], %rd3;
	.param .b32 retval0;
	call.uni (retval0), 
	vprintf, 
	(
	param0, 
	param1
	);
	ld.param.b32 	%r9, [retval0];
	} // callseq 2
	ret;

}
	// .globl	_Z15uniq_grid_2d_2dPi
.visible .entry _Z15uniq_grid_2d_2dPi(
	.param .u64 .ptr .align 1 _Z15uniq_grid_2d_2dPi_param_0
)
{
	.local .align 8 .b8 	__local_depot3[24];
	.reg .b64 	%SP;
	.reg .b64 	%SPL;
	.reg .b32 	%r<15>;
	.reg .b64 	%rd<9>;

	mov.u64 	%SPL, __local_depot3;
	cvta.local.u64 	%SP, %SPL;
	ld.param.u64 	%rd1, [_Z15uniq_grid_2d_2dPi_param_0];
	cvta.to.global.u64 	%rd2, %rd1;
	add.u64 	%rd3, %SP, 0;
	add.u64 	%rd4, %SPL, 0;
	mov.u32 	%r1, %ntid.x;
	mov.u32 	%r2, %tid.y;
	mov.u32 	%r3, %tid.x;
	mad.lo.s32 	%r4, %r1, %r2, %r3;
	mov.u32 	%r5, %ntid.y;
	mul.lo.s32 	%r6, %r1, %r5;
	mov.u32 	%r7, %ctaid.x;
	mov.u32 	%r8, %nctaid.x;
	mov.u32 	%r9, %ctaid.y;
	mad.lo.s32 	%r10, %r9, %r8, %r7;
	mad.lo.s32 	%r11, %r6, %r10, %r4;
	mul.wide.s32 	%rd5, %r11, 4;
	add.s64 	%rd6, %rd2, %rd5;
	ld.global.u32 	%r12, [%rd6];
	st.local.v2.u32 	[%rd4], {%r7, %r9};
	st.local.v2.u32 	[%rd4+8], {%r4, %r11};
	st.local.u32 	[%rd4+16], %r12;
	mov.u64 	%rd7, $str$2;
	cvta.global.u64 	%rd8, %rd7;
	{ // callseq 3, 0
	.param .b64 param0;
	st.param.b64 	[param0], %rd8;
	.param .b64 param1;
	st.param.b64 	[param1], %rd3;
	.param .b32 retval0;
	call.uni (retval0), 
	vprintf, 
	(
	param0, 
	param1
	);
	ld.param.b32 	%r13, [retval0];
	} // callseq 3
	ret;

}


// ===== COMPILED SASS (sm_100) =====

	.target	sm_100

	.elftype	@"ET_EXEC"


//--------------------- .note.nv.tkinfo           --------------------------
	.section	.note.nv.tkinfo,"",@"SHT_NOTE"
	.sectionflags	@"SHF_NOTE_NV_TKINFO"
	.tkinfo
        /*0018*/ 	.word	0x00000002
        /*0030*/ 	.string	""
        /*0030*/ 	.string	"ptxas"
        /*0030*/ 	.string	"Cuda compilation tools, release 13.0, V13.0.88"
        /*0030*/ 	.string	"Build cuda_13.0.r13.0/compiler.36424714_0"
        /*0030*/ 	.string	"-arch sm_100 -m 64 "



//--------------------- .note.nv.cuinfo           --------------------------
	.section	.note.nv.cuinfo,"",@"SHT_NOTE"
	.sectionflags	@"SHF_NOTE_NV_CUINFO"
        /*0018*/ 	.short	0x0002
        /*001a*/ 	.short	0x0064
        /*001c*/ 	.short	0x0082
	.zero		2


//--------------------- .nv.info                  --------------------------
	.section	.nv.info,"",@"SHT_CUDA_INFO"
	.align	4


	//----- nvinfo : EIATTR_REGCOUNT
	.align		4
        /*0000*/ 	.byte	0x04, 0x2f
        /*0002*/ 	.short	(.L_4 - .L_3)
	.align		4
.L_3:
        /*0004*/ 	.word	index@(_Z4uniqPi)
        /*0008*/ 	.word	0x00000018


	//----- nvinfo : EIATTR_FRAME_SIZE
	.align		4
.L_4:
        /*000c*/ 	.byte	0x04, 0x11
        /*000e*/ 	.short	(.L_6 - .L_5)
	.align		4
.L_5:
        /*0010*/ 	.word	index@(_Z4uniqPi)
        /*0014*/ 	.word	0x00000008


	//----- nvinfo : EIATTR_REGCOUNT
	.align		4
.L_6:
        /*0018*/ 	.byte	0x04, 0x2f
        /*001a*/ 	.short	(.L_8 - .L_7)
	.align		4
.L_7:
        /*001c*/ 	.word	index@(_Z12uniq_grid_1dPi)
        /*0020*/ 	.word	0x00000018


	//----- nvinfo : EIATTR_FRAME_SIZE
	.align		4
.L_8:
        /*0024*/ 	.byte	0x04, 0x11
        /*0026*/ 	.short	(.L_10 - .L_9)
	.align		4
.L_9:
        /*0028*/ 	.word	index@(_Z12uniq_grid_1dPi)
        /*002c*/ 	.word	0x00000010


	//----- nvinfo : EIATTR_REGCOUNT
	.align		4
.L_10:
        /*0030*/ 	.byte	0x04, 0x2f
        /*0032*/ 	.short	(.L_12 - .L_11)
	.align		4
.L_11:
        /*0034*/ 	.word	index@(_Z12uniq_grid_2dPi)
        /*0038*/ 	.word	0x00000018


	//----- nvinfo : EIATTR_FRAME_SIZE
	.align		4
.L_12:
        /*003c*/ 	.byte	0x04, 0x11
        /*003e*/ 	.short	(.L_14 - .L_13)
	.align		4
.L_13:
        /*0040*/ 	.word	index@(_Z12uniq_grid_2dPi)
        /*0044*/ 	.word	0x00000018


	//----- nvinfo : EIATTR_REGCOUNT
	.align		4
.L_14:
        /*0048*/ 	.byte	0x04, 0x2f
        /*004a*/ 	.short	(.L_16 - .L_15)
	.align		4
.L_15:
        /*004c*/ 	.word	index@(_Z15uniq_grid_2d_2dPi)
        /*0050*/ 	.word	0x00000018


	//----- nvinfo : EIATTR_FRAME_SIZE
	.align		4
.L_16:
        /*0054*/ 	.byte	0x04, 0x11
        /*0056*/ 	.short	(.L_18 - .L_17)
	.align		4
.L_17:
        /*0058*/ 	.word	index@(_Z15uniq_grid_2d_2dPi)
        /*005c*/ 	.word	0x00000018


	//----- nvinfo : EIATTR_MIN_STACK_SIZE
	.align		4
.L_18:
        /*0060*/ 	.byte	0x04, 0x12
        /*0062*/ 	.short	(.L_20 - .L_19)
	.align		4
.L_19:
        /*0064*/ 	.word	index@(_Z15uniq_grid_2d_2dPi)
        /*0068*/ 	.word	0x00000018


	//----- nvinfo : EIATTR_MIN_STACK_SIZE
	.align		4
.L_20:
        /*006c*/ 	.byte	0x04, 0x12
        /*006e*/ 	.short	(.L_22 - .L_21)
	.align		4
.L_21:
        /*0070*/ 	.word	index@(_Z12uniq_grid_2dPi)
        /*0074*/ 	.word	0x00000018


	//----- nvinfo : EIATTR_MIN_STACK_SIZE
	.align		4
.L_22:
        /*0078*/ 	.byte	0x04, 0x12
        /*007a*/ 	.short	(.L_24 - .L_23)
	.align		4
.L_23:
        /*007c*/ 	.word	index@(_Z12uniq_grid_1dPi)
        /*0080*/ 	.word	0x00000010


	//----- nvinfo : EIATTR_MIN_STACK_SIZE
	.align		4
.L_24:
        /*0084*/ 	.byte	0x04, 0x12
        /*0086*/ 	.short	(.L_26 - .L_25)
	.align		4
.L_25:
        /*0088*/ 	.word	index@(_Z4uniqPi)
        /*008c*/ 	.word	0x00000008
.L_26:


//--------------------- .nv.compat                --------------------------
	.section	.nv.compat,"",@"SHT_CUDA_COMPAT_INFO"
	.align	4
        /*0000*/ 	.byte	0x02, 0x09, 0x00, 0x00, 0x02, 0x02, 0x01, 0x00, 0x02, 0x05, 0x05, 0x00, 0x03, 0x07, 0x01, 0x01
        /*0010*/ 	.byte	0x02, 0x03, 0x00, 0x00, 0x02, 0x06, 0x01, 0x00, 0x04, 0x0b, 0x08, 0x00, 0x09, 0x00, 0x00, 0x00
        /*0020*/ 	.byte	0x00, 0x00, 0x00, 0x00


//--------------------- .nv.info._Z15uniq_grid_2d_2dPi --------------------------
	.section	.nv.info._Z15uniq_grid_2d_2dPi,"",@"SHT_CUDA_INFO"
	.sectionflags	@""
	.align	4


	//----- nvinfo : EIATTR_CUDA_API_VERSION
	.align		4
        /*0000*/ 	.byte	0x04, 0x37
        /*0002*/ 	.short	(.L_28 - .L_27)
.L_27:
        /*0004*/ 	.word	0x00000082


	//----- nvinfo : EIATTR_KPARAM_INFO
	.align		4
.L_28:
        /*0008*/ 	.byte	0x04, 0x17
        /*000a*/ 	.short	(.L_30 - .L_29)
.L_29:
        /*000c*/ 	.word	0x00000000
        /*0010*/ 	.short	0x0000
        /*0012*/ 	.short	0x0000
        /*0014*/ 	.byte	0x00, 0xf5, 0x21, 0x00


	//----- nvinfo : EIATTR_SPARSE_MMA_MASK
	.align		4
.L_30:
        /*0018*/ 	.byte	0x03, 0x50
        /*001a*/ 	.short	0x0000


	//----- nvinfo : EIATTR_MAXREG_COUNT
	.align		4
        /*001c*/ 	.byte	0x03, 0x1b
        /*001e*/ 	.short	0x00ff


	//----- nvinfo : EIATTR_EXTERNS
	.align		4
        /*0020*/ 	.byte	0x04, 0x0f
        /*0022*/ 	.short	(.L_32 - .L_31)


	//   ....[0]....
	.align		4
.L_31:
        /*0024*/ 	.word	index@(vprintf)


	//----- nvinfo : EIATTR_MERCURY_ISA_VERSION
	.align		4
.L_32:
        /*0028*/ 	.byte	0x03, 0x5f
        /*002a*/ 	.short	0x0101


	//----- nvinfo : EIATTR_VRC_CTA_INIT_COUNT
	.align		4
        /*002c*/ 	.byte	0x02, 0x4a
	.zero		1
	.zero		1


	//----- nvinfo : EIATTR_SYSCALL_OFFSETS
	.align		4
        /*0030*/ 	.byte	0x04, 0x46
        /*0032*/ 	.short	(.L_34 - .L_33)


	//   ....[0]....
.L_33:
        /*0034*/ 	.word	0x000001e0


	//----- nvinfo : EIATTR_EXIT_INSTR_OFFSETS
	.align		4
.L_34:
        /*0038*/ 	.byte	0x04, 0x1c
        /*003a*/ 	.short	(.L_36 - .L_35)


	//   ....[0]....
.L_35:
        /*003c*/ 	.word	0x000001f0


	//----- nvinfo : EIATTR_CBANK_PARAM_SIZE
	.align		4
.L_36:
        /*0040*/ 	.byte	0x03, 0x19
        /*0042*/ 	.short	0x0008


	//----- nvinfo : EIATTR_PARAM_CBANK
	.align		4
        /*0044*/ 	.byte	0x04, 0x0a
        /*0046*/ 	.short	(.L_38 - .L_37)
	.align		4
.L_37:
        /*0048*/ 	.word	index@(.nv.constant0._Z15uniq_grid_2d_2dPi)
        /*004c*/ 	.short	0x0380
        /*004e*/ 	.short	0x0008


	//----- nvinfo : EIATTR_SW_WAR
	.align		4
.L_38:
        /*0050*/ 	.byte	0x04, 0x36
        /*0052*/ 	.short	(.L_40 - .L_39)
.L_39:
        /*0054*/ 	.word	0x00000008
.L_40:


//--------------------- .nv.info._Z12uniq_grid_2dPi --------------------------
	.section	.nv.info._Z12uniq_grid_2dPi,"",@"SHT_CUDA_INFO"
	.sectionflags	@""
	.align	4


	//----- nvinfo : EIATTR_CUDA_API_VERSION
	.align		4
        /*0000*/ 	.byte	0x04, 0x37
        /*0002*/ 	.short	(.L_42 - .L_41)
.L_41:
        /*0004*/ 	.word	0x00000082


	//----- nvinfo : EIATTR_KPARAM_INFO
	.align		4
.L_42:
        /*0008*/ 	.byte	0x04, 0x17
        /*000a*/ 	.short	(.L_44 - .L_43)
.L_43:
        /*000c*/ 	.word	0x00000000
        /*0010*/ 	.short	0x0000
        /*0012*/ 	.short	0x0000
        /*0014*/ 	.byte	0x00, 0xf5, 0x21, 0x00


	//----- nvinfo : EIATTR_SPARSE_MMA_MASK
	.align		4
.L_44:
        /*0018*/ 	.byte	0x03, 0x50
        /*001a*/ 	.short	0x0000


	//----- nvinfo : EIATTR_MAXREG_COUNT
	.align		4
        /*001c*/ 	.byte	0x03, 0x1b
        /*001e*/ 	.short	0x00ff


	//----- nvinfo : EIATTR_EXTERNS
	.align		4
        /*0020*/ 	.byte	0x04, 0x0f
        /*0022*/ 	.short	(.L_46 - .L_45)


	//   ....[0]....
	.align		4
.L_45:
        /*0024*/ 	.word	index@(vprintf)


	//----- nvinfo : EIATTR_MERCURY_ISA_VERSION
	.align		4
.L_46:
        /*0028*/ 	.byte	0x03, 0x5f
        /*002a*/ 	.short	0x0101


	//----- nvinfo : EIATTR_VRC_CTA_INIT_COUNT
	.align		4
        /*002c*/ 	.byte	0x02, 0x4a
	.zero		1
	.zero		1


	//----- nvinfo : EIATTR_SYSCALL_OFFSETS
	.align		4
        /*0030*/ 	.byte	0x04, 0x46
        /*0032*/ 	.short	(.L_48 - .L_47)


	//   ....[0]....
.L_47:
        /*0034*/ 	.word	0x000001a0


	//----- nvinfo : EIATTR_EXIT_INSTR_OFFSETS
	.align		4
.L_48:
        /*0038*/ 	.byte	0x04, 0x1c
        /*003a*/ 	.short	(.L_50 - .L_49)


	//   ....[0]....
.L_49:
        /*003c*/ 	.word	0x000001b0


	//----- nvinfo : EIATTR_CBANK_PARAM_SIZE
	.align		4
.L_50:
        /*0040*/ 	.byte	0x03, 0x19
        /*0042*/ 	.short	0x0008


	//----- nvinfo : EIATTR_PARAM_CBANK
	.align		4
        /*0044*/ 	.byte	0x04, 0x0a
        /*0046*/ 	.short	(.L_52 - .L_51)
	.align		4
.L_51:
        /*0048*/ 	.word	index@(.nv.constant0._Z12uniq_grid_2dPi)
        /*004c*/ 	.short	0x0380
        /*004e*/ 	.short	0x0008


	//----- nvinfo : EIATTR_SW_WAR
	.align		4
.L_52:
        /*0050*/ 	.byte	0x04, 0x36
        /*0052*/ 	.short	(.L_54 - .L_53)
.L_53:
        /*0054*/ 	.word	0x00000008
.L_54:


//--------------------- .nv.info._Z12uniq_grid_1dPi --------------------------
	.section	.nv.info._Z12uniq_grid_1dPi,"",@"SHT_CUDA_INFO"
	.sectionflags	@""
	.align	4


	//----- nvinfo : EIATTR_CUDA_API_VERSION
	.align		4
        /*0000*/ 	.byte	0x04, 0x37
        /*0002*/ 	.short	(.L_56 - .L_55)
.L_55:
        /*0004*/ 	.word	0x00000082


	//----- nvinfo : EIATTR_KPARAM_INFO
	.align		4
.L_56:
        /*0008*/ 	.byte	0x04, 0x17
        /*000a*/ 	.short	(.L_58 - .L_57)
.L_57:
        /*000c*/ 	.word	0x00000000
        /*0010*/ 	.short	0x0000
        /*0012*/ 	.short	0x0000
        /*0014*/ 	.byte	0x00, 0xf5, 0x21, 0x00


	//----- nvinfo : EIATTR_SPARSE_MMA_MASK
	.align		4
.L_58:
        /*0018*/ 	.byte	0x03, 0x50
        /*001a*/ 	.short	0x0000


	//----- nvinfo : EIATTR_MAXREG_COUNT
	.align		4
        /*001c*/ 	.byte	0x03, 0x1b
        /*001e*/ 	.short	0x00ff


	//----- nvinfo : EIATTR_EXTERNS
	.align		4
        /*0020*/ 	.byte	0x04, 0x0f
        /*0022*/ 	.short	(.L_60 - .L_59)


	//   ....[0]....
	.align		4
.L_59:
        /*0024*/ 	.word	index@(vprintf)


	//----- nvinfo : EIATTR_MERCURY_ISA_VERSION
	.align		4
.L_60:
        /*0028*/ 	.byte	0x03, 0x5f
        /*002a*/ 	.short	0x0101


	//----- nvinfo : EIATTR_VRC_CTA_INIT_COUNT
	.align		4
        /*002c*/ 	.byte	0x02, 0x4a
	.zero		1
	.zero		1


	//----- nvinfo : EIATTR_SYSCALL_OFFSETS
	.align		4
        /*0030*/ 	.byte	0x04, 0x46
        /*0032*/ 	.short	(.L_62 - .L_61)


	//   ....[0]....
.L_61:
        /*0034*/ 	.word	0x00000150


	//----- nvinfo : EIATTR_EXIT_INSTR_OFFSETS
	.align		4
.L_62:
        /*0038*/ 	.byte	0x04, 0x1c
        /*003a*/ 	.short	(.L_64 - .L_63)


	//   ....[0]....
.L_63:
        /*003c*/ 	.word	0x00000160


	//----- nvinfo : EIATTR_CBANK_PARAM_SIZE
	.align		4
.L_64:
        /*0040*/ 	.byte	0x03, 0x19
        /*0042*/ 	.short	0x0008


	//----- nvinfo : EIATTR_PARAM_CBANK
	.align		4
        /*0044*/ 	.byte	0x04, 0x0a
        /*0046*/ 	.short	(.L_66 - .L_65)
	.align		4
.L_65:
        /*0048*/ 	.word	index@(.nv.constant0._Z12uniq_grid_1dPi)
        /*004c*/ 	.short	0x0380
        /*004e*/ 	.short	0x0008


	//----- nvinfo : EIATTR_SW_WAR
	.align		4
.L_66:
        /*0050*/ 	.byte	0x04, 0x36
        /*0052*/ 	.short	(.L_68 - .L_67)
.L_67:
        /*0054*/ 	.word	0x00000008
.L_68:


//--------------------- .nv.info._Z4uniqPi        --------------------------
	.section	.nv.info._Z4uniqPi,"",@"SHT_CUDA_INFO"
	.sectionflags	@""
	.align	4


	//----- nvinfo : EIATTR_CUDA_API_VERSION
	.align		4
        /*0000*/ 	.byte	0x04, 0x37
        /*0002*/ 	.short	(.L_70 - .L_69)
.L_69:
        /*0004*/ 	.word	0x00000082


	//----- nvinfo : EIATTR_KPARAM_INFO
	.align		4
.L_70:
        /*0008*/ 	.byte	0x04, 0x17
        /*000a*/ 	.short	(.L_72 - .L_71)
.L_71:
        /*000c*/ 	.word	0x00000000
        /*0010*/ 	.short	0x0000
        /*0012*/ 	.short	0x0000
        /*0014*/ 	.byte	0x00, 0xf5, 0x21, 0x00


	//----- nvinfo : EIATTR_SPARSE_MMA_MASK
	.align		4
.L_72:
        /*0018*/ 	.byte	0x03, 0x50
        /*001a*/ 	.short	0x0000


	//----- nvinfo : EIATTR_MAXREG_COUNT
	.align		4
        /*001c*/ 	.byte	0x03, 0x1b
        /*001e*/ 	.short	0x00ff


	//----- nvinfo : EIATTR_EXTERNS
	.align		4
        /*0020*/ 	.byte	0x04, 0x0f
        /*0022*/ 	.short	(.L_74 - .L_73)


	//   ....[0]....
	.align		4
.L_73:
        /*0024*/ 	.word	index@(vprintf)


	//----- nvinfo : EIATTR_MERCURY_ISA_VERSION
	.align		4
.L_74:
        /*0028*/ 	.byte	0x03, 0x5f
        /*002a*/ 	.short	0x0101


	//----- nvinfo : EIATTR_VRC_CTA_INIT_COUNT
	.align		4
        /*002c*/ 	.byte	0x02, 0x4a
	.zero		1
	.zero		1


	//----- nvinfo : EIATTR_SYSCALL_OFFSETS
	.align		4
        /*0030*/ 	.byte	0x04, 0x46
        /*0032*/ 	.short	(.L_76 - .L_75)


	//   ....[0]....
.L_75:
        /*0034*/ 	.word	0x00000120


	//----- nvinfo : EIATTR_EXIT_INSTR_OFFSETS
	.align		4
.L_76:
        /*0038*/ 	.byte	0x04, 0x1c
        /*003a*/ 	.short	(.L_78 - .L_77)


	//   ....[0]....
.L_77:
        /*003c*/ 	.word	0x00000130


	//----- nvinfo : EIATTR_CBANK_PARAM_SIZE
	.align		4
.L_78:
        /*0040*/ 	.byte	0x03, 0x19
        /*0042*/ 	.short	0x0008


	//----- nvinfo : EIATTR_PARAM_CBANK
	.align		4
        /*0044*/ 	.byte	0x04, 0x0a
        /*0046*/ 	.short	(.L_80 - .L_79)
	.align		4
.L_79:
        /*0048*/ 	.word	index@(.nv.constant0._Z4uniqPi)
        /*004c*/ 	.short	0x0380
        /*004e*/ 	.short	0x0008


	//----- nvinfo : EIATTR_SW_WAR
	.align		4
.L_80:
        /*0050*/ 	.byte	0x04, 0x36
        /*0052*/ 	.short	(.L_82 - .L_81)
.L_81:
        /*0054*/ 	.word	0x00000008
.L_82:


//--------------------- .nv.callgraph             --------------------------
	.section	.nv.callgraph,"",@"SHT_CUDA_CALLGRAPH"
	.align	4
	.sectionentsize	8
	.align		4
        /*0000*/ 	.word	0x00000000
	.align		4
        /*0004*/ 	.word	0xffffffff
	.align		4
        /*0008*/ 	.word	index@(_Z15uniq_grid_2d_2dPi)
	.align		4
        /*000c*/ 	.word	index@(vprintf)
	.align		4
        /*0010*/ 	.word	index@(_Z12uniq_grid_2dPi)
	.align		4
        /*0014*/ 	.word	index@(vprintf)
	.align		4
        /*0018*/ 	.word	index@(_Z12uniq_grid_1dPi)
	.align		4
        /*001c*/ 	.word	index@(vprintf)
	.align		4
        /*0020*/ 	.word	index@(_Z4uniqPi)
	.align		4
        /*0024*/ 	.word	index@(vprintf)
	.align		4
        /*0028*/ 	.word	0x00000000
	.align		4
        /*002c*/ 	.word	0xfffffffe
	.align		4
        /*0030*/ 	.word	0x00000000
	.align		4
        /*0034*/ 	.word	0xfffffffd
	.align		4
        /*0038*/ 	.word	0x00000000
	.align		4
        /*003c*/ 	.word	0xfffffffc


//--------------------- .nv.constant4             --------------------------
	.section	.nv.constant4,"a",@progbits
	.align	8
	.align		8
.nv.constant4:
        /*0000*/ 	.dword	vprintf
	.align		8
        /*0008*/ 	.dword	$str
	.align		8
        /*0010*/ 	.dword	$str$1
	.align		8
        /*0018*/ 	.dword	$str$2


//--------------------- .text._Z15uniq_grid_2d_2dPi --------------------------
	.section	.text._Z15uniq_grid_2d_2dPi,"ax",@progbits
	.align	128
        .global         _Z15uniq_grid_2d_2dPi
        .type           _Z15uniq_grid_2d_2dPi,@function
        .size           _Z15uniq_grid_2d_2dPi,(.L_x_8 - _Z15uniq_grid_2d_2dPi)
        .other          _Z15uniq_grid_2d_2dPi,@"STO_CUDA_ENTRY STV_DEFAULT"
_Z15uniq_grid_2d_2dPi:
.text._Z15uniq_grid_2d_2dPi:
[----:B------:R-:W0:Y:S01]  /*0000*/  LDC R1, c[0x0][0x37c] ;  /* 0x0000df00ff017b82 */ /* 0x000e220000000800 */
[----:B------:R-:W1:Y:S01]  /*0010*/  S2R R2, SR_TID.Y ;  /* 0x0000000000027919 */ /* 0x000e620000002200 */
[----:B------:R-:W2:Y:S06]  /*0020*/  LDCU UR5, c[0x0][0x2fc] ;  /* 0x00005f80ff0577ac */ /* 0x000eac0008000800 */
[----:B------:R-:W3:Y:S01]  /*0030*/  LDC.64 R8, c[0x0][0x380] ;  /* 0x0000e000ff087b82 */ /* 0x000ee20000000a00 */
[----:B0-----:R-:W-:Y:S01]  /*0040*/  IADD3 R1, PT, PT, R1, -0x18, RZ ;  /* 0xffffffe801017810 */ /* 0x001fe20007ffe0ff */
[----:B------:R-:W1:Y:S01]  /*0050*/  S2R R3, SR_TID.X ;  /* 0x0000000000037919 */ /* 0x000e620000002100 */
[----:B------:R-:W0:Y:S01]  /*0060*/  LDCU UR8, c[0x0][0x360] ;  /* 0x00006c00ff0877ac */ /* 0x000e220008000800 */
[----:B------:R-:W4:Y:S01]  /*0070*/  S2R R12, SR_CTAID.X ;  /* 0x00000000000c7919 */ /* 0x000f220000002500 */
[----:B------:R-:W0:Y:S01]  /*0080*/  LDCU UR4, c[0x0][0x364] ;  /* 0x00006c80ff0477ac */ /* 0x000e220008000800 */
[----:B------:R-:W4:Y:S01]  /*0090*/  S2R R13, SR_CTAID.Y ;  /* 0x00000000000d7919 */ /* 0x000f220000002600 */
[----:B------:R-:W4:Y:S01]  /*00a0*/  LDCU UR9, c[0x0][0x370] ;  /* 0x00006e00ff0977ac */ /* 0x000f220008000800 */
[----:B------:R-:W5:Y:S01]  /*00b0*/  LDCU.64 UR6, c[0x0][0x358] ;  /* 0x00006b00ff0677ac */ /* 0x000f620008000a00 */
[----:B0-----:R-:W-:-:S02]  /*00c0*/  UIMAD UR4, UR8, UR4, URZ ;  /* 0x00000004080472a4 */ /* 0x001fc4000f8e02ff */
[----:B-1----:R-:W-:Y:S02]  /*00d0*/  IMAD R2, R2, UR8, R3 ;  /* 0x0000000802027c24 */ /* 0x002fe4000f8e0203 */
[----:B----4-:R-:W-:-:S04]  /*00e0*/  IMAD R3, R13, UR9, R12 ;  /* 0x000000090d037c24 */ /* 0x010fc8000f8e020c */
[----:B------:R-:W-:-:S04]  /*00f0*/  IMAD R3, R3, UR4, R2 ;  /* 0x0000000403037c24 */ /* 0x000fc8000f8e0202 */
[----:B---3--:R-:W-:-:S06]  /*0100*/  IMAD.WIDE R8, R3, 0x4, R8 ;  /* 0x0000000403087825 */ /* 0x008fcc00078e0208 */
[----:B-----5:R-:W3:Y:S01]  /*0110*/  LDG.E R8, desc[UR6][R8.64] ;  /* 0x0000000608087981 */ /* 0x020ee2000c1e1900 */
[----:B------:R-:W-:Y:S01]  /*0120*/  MOV R0, 0x0 ;  /* 0x0000000000007802 */ /* 0x000fe20000000f00 */
[----:B------:R-:W0:Y:S02]  /*0130*/  LDCU UR4, c[0x0][0x2f8] ;  /* 0x00005f00ff0477ac */ /* 0x000e240008000800 */
[----:B------:R1:W-:Y:S01]  /*0140*/  STL.64 [R1], R12 ;  /* 0x0000000c01007387 */ /* 0x0003e20000100a00 */
[----:B------:R1:W4:Y:S01]  /*0150*/  LDC.64 R10, c[0x4][R0] ;  /* 0x01000000000a7b82 */ /* 0x0003220000000a00 */
[----:B------:R-:W5:Y:S02]  /*0160*/  LDCU.64 UR6, c[0x4][0x18] ;  /* 0x01000300ff0677ac */ /* 0x000f640008000a00 */
[----:B------:R1:W-:Y:S01]  /*0170*/  STL.64 [R1+0x8], R2 ;  /* 0x0000080201007387 */ /* 0x0003e20000100a00 */
[----:B0-----:R-:W-:Y:S02]  /*0180*/  IADD3 R6, P0, PT, R1, UR4, RZ ;  /* 0x0000000401067c10 */ /* 0x001fe4000ff1e0ff */
[----:B-----5:R-:W-:-:S02]  /*0190*/  MOV R4, UR6 ;  /* 0x0000000600047c02 */ /* 0x020fc40008000f00 */
[----:B------:R-:W-:Y:S02]  /*01a0*/  MOV R5, UR7 ;  /* 0x0000000700057c02 */ /* 0x000fe40008000f00 */
[----:B--2---:R-:W-:Y:S01]  /*01b0*/  IADD3.X R7, PT, PT, RZ, UR5, RZ, P0, !PT ;  /* 0x00000005ff077c10 */ /* 0x004fe200087fe4ff */
[----:B---34-:R1:W-:Y:S06]  /*01c0*/  STL [R1+0x10], R8 ;  /* 0x0000100801007387 */ /* 0x0183ec0000100800 */
[----:B------:R-:W-:-:S07]  /*01d0*/  LEPC R20, `(.L_x_0) ;  /* 0x000000001014794e */ /* 0x000fce0000000000 */
[----:B-1----:R-:W-:Y:S05]  /*01e0*/  CALL.ABS.NOINC R10 ;  /* 0x000000000a007343 */ /* 0x002fea0003c00000 */
.L_x_0:
[----:B------:R-:W-:Y:S05]  /*01f0*/  EXIT ;  /* 0x000000000000794d */ /* 0x000fea0003800000 */
.L_x_1:
[----:B------:R-:W-:-:S00]  /*0200*/  BRA `(.L_x_1) ;  /* 0xfffffffc00fc7947 */ /* 0x000fc0000383ffff */
[----:B------:R-:W-:-:S00]  /*0210*/  NOP ;  /* 0x0000000000007918 */ /* 0x000fc00000000000 */
        /* <DEDUP_REMOVED lines=14> */
.L_x_8:


//--------------------- .text._Z12uniq_grid_2dPi  --------------------------
	.section	.text._Z12uniq_grid_2dPi,"ax",@progbits
	.align	128
        .global         _Z12uniq_grid_2dPi
        .type           _Z12uniq_grid_2dPi,@function
        .size           _Z12uniq_grid_2dPi,(.L_x_9 - _Z12uniq_grid_2dPi)
        .other          _Z12uniq_grid_2dPi,@"STO_CUDA_ENTRY STV_DEFAULT"
_Z12uniq_grid_2dPi:
.text._Z12uniq_grid_2dPi:
[----:B------:R-:W0:Y:S01]  /*0000*/  LDC R1, c[0x0][0x37c] ;  /* 0x0000df00ff017b82 */ /* 0x000e220000000800 */
[----:B------:R-:W1:Y:S01]  /*0010*/  S2R R12, SR_CTAID.X ;  /* 0x00000000000c7919 */ /* 0x000e620000002500 */
[----:B------:R-:W2:Y:S06]  /*0020*/  LDCU UR6, c[0x0][0x2fc] ;  /* 0x00005f80ff0677ac */ /* 0x000eac0008000800 */
[----:B------:R-:W3:Y:S01]  /*0030*/  LDC.64 R2, c[0x0][0x380] ;  /* 0x0000e000ff027b82 */ /* 0x000ee20000000a00 */
[----:B0-----:R-:W-:Y:S01]  /*0040*/  VIADD R1, R1, 0xffffffe8 ;  /* 0xffffffe801017836 */ /* 0x001fe20000000000 */
[----:B------:R-:W1:Y:S01]  /*0050*/  S2R R13, SR_CTAID.Y ;  /* 0x00000000000d7919 */ /* 0x000e620000002600 */
[----:B------:R-:W0:Y:S01]  /*0060*/  LDCU UR7, c[0x0][0x360] ;  /* 0x00006c00ff0777ac */ /* 0x000e220008000800 */
[----:B------:R-:W0:Y:S01]  /*0070*/  S2R R10, SR_TID.X ;  /* 0x00000000000a7919 */ /* 0x000e220000002100 */
[----:B------:R-:W1:Y:S01]  /*0080*/  LDCU UR8, c[0x0][0x370] ;  /* 0x00006e00ff0877ac */ /* 0x000e620008000800 */
[----:B------:R-:W4:Y:S01]  /*0090*/  LDCU.64 UR4, c[0x0][0x358] ;  /* 0x00006b00ff0477ac */ /* 0x000f220008000a00 */
[----:B-1----:R-:W-:Y:S01]  /*00a0*/  IMAD R11, R13, UR8, R12 ;  /* 0x000000080d0b7c24 */ /* 0x002fe2000f8e020c */
[----:B------:R-:W-:Y:S01]  /*00b0*/  MOV R0, 0x0 ;  /* 0x0000000000007802 */ /* 0x000fe20000000f00 */
[----:B------:R1:W-:Y:S01]  /*00c0*/  STL.64 [R1], R12 ;  /* 0x0000000c01007387 */ /* 0x0003e20000100a00 */
[----:B------:R-:W5:Y:S01]  /*00d0*/  LDCU.64 UR8, c[0x4][0x18] ;  /* 0x01000300ff0877ac */ /* 0x000f620008000a00 */
[----:B0-----:R-:W-:-:S04]  /*00e0*/  IMAD R11, R11, UR7, R10 ;  /* 0x000000070b0b7c24 */ /* 0x001fc8000f8e020a */
[----:B---3--:R-:W-:-:S06]  /*00f0*/  IMAD.WIDE R2, R11, 0x4, R2 ;  /* 0x000000040b027825 */ /* 0x008fcc00078e0202 */
[----:B----4-:R-:W3:Y:S01]  /*0100*/  LDG.E R2, desc[UR4][R2.64] ;  /* 0x0000000402027981 */ /* 0x010ee2000c1e1900 */
[----:B------:R-:W0:Y:S01]  /*0110*/  LDCU UR4, c[0x0][0x2f8] ;  /* 0x00005f00ff0477ac */ /* 0x000e220008000800 */
[----:B------:R1:W4:Y:S02]  /*0120*/  LDC.64 R8, c[0x4][R0] ;  /* 0x0100000000087b82 */ /* 0x0003240000000a00 */
[----:B------:R1:W-:Y:S01]  /*0130*/  STL.64 [R1+0x8], R10 ;  /* 0x0000080a01007387 */ /* 0x0003e20000100a00 */
[----:B-----5:R-:W-:Y:S01]  /*0140*/  IMAD.U32 R4, RZ, RZ, UR8 ;  /* 0x00000008ff047e24 */ /* 0x020fe2000f8e00ff */
[----:B------:R-:W-:Y:S02]  /*0150*/  MOV R5, UR9 ;  /* 0x0000000900057c02 */ /* 0x000fe40008000f00 */
[----:B0-----:R-:W-:-:S04]  /*0160*/  IADD3 R6, P0, PT, R1, UR4, RZ ;  /* 0x0000000401067c10 */ /* 0x001fc8000ff1e0ff */
[----:B--2---:R-:W-:Y:S01]  /*0170*/  IADD3.X R7, PT, PT, RZ, UR6, RZ, P0, !PT ;  /* 0x00000006ff077c10 */ /* 0x004fe200087fe4ff */
[----:B---34-:R1:W-:Y:S08]  /*0180*/  STL [R1+0x10], R2 ;  /* 0x0000100201007387 */ /* 0x0183f00000100800 */
[----:B------:R-:W-:-:S07]  /*0190*/  LEPC R20, `(.L_x_2) ;  /* 0x000000001014794e */ /* 0x000fce0000000000 */
[----:B-1----:R-:W-:Y:S05]  /*01a0*/  CALL.ABS.NOINC R8 ;  /* 0x0000000008007343 */ /* 0x002fea0003c00000 */
.L_x_2:
[----:B------:R-:W-:Y:S05]  /*01b0*/  EXIT ;  /* 0x000000000000794d */ /* 0x000fea0003800000 */
.L_x_3:
        /* <DEDUP_REMOVED lines=12> */
.L_x_9:


//--------------------- .text._Z12uniq_grid_1dPi  --------------------------
	.section	.text._Z12uniq_grid_1dPi,"ax",@progbits
	.align	128
        .global         _Z12uniq_grid_1dPi
        .type           _Z12uniq_grid_1dPi,@function
        .size           _Z12uniq_grid_1dPi,(.L_x_10 - _Z12uniq_grid_1dPi)
        .other          _Z12uniq_grid_1dPi,@"STO_CUDA_ENTRY STV_DEFAULT"
_Z12uniq_grid_1dPi:
.text._Z12uniq_grid_1dPi:
[----:B------:R-:W0:Y:S01]  /*0000*/  LDC R1, c[0x0][0x37c] ;  /* 0x0000df00ff017b82 */ /* 0x000e220000000800 */
[----:B------:R-:W1:Y:S07]  /*0010*/  S2R R13, SR_TID.X ;  /* 0x00000000000d7919 */ /* 0x000e6e0000002100 */
[----:B------:R-:W2:Y:S01]  /*0020*/  LDC.64 R2, c[0x0][0x380] ;  /* 0x0000e000ff027b82 */ /* 0x000ea20000000a00 */
[----:B------:R-:W3:Y:S01]  /*0030*/  LDCU UR6, c[0x0][0x2fc] ;  /* 0x00005f80ff0677ac */ /* 0x000ee20008000800 */
[----:B0-----:R-:W-:Y:S01]  /*0040*/  VIADD R1, R1, 0xfffffff0 ;  /* 0xfffffff001017836 */ /* 0x001fe20000000000 */
[----:B------:R-:W1:Y:S01]  /*0050*/  S2R R12, SR_CTAID.X ;  /* 0x00000000000c7919 */ /* 0x000e620000002500 */
[----:B------:R-:W1:Y:S01]  /*0060*/  LDCU UR7, c[0x0][0x360] ;  /* 0x00006c00ff0777ac */ /* 0x000e620008000800 */
[----:B------:R-:W0:Y:S01]  /*0070*/  LDCU.64 UR4, c[0x0][0x358] ;  /* 0x00006b00ff0477ac */ /* 0x000e220008000a00 */
[----:B------:R-:W-:Y:S01]  /*0080*/  MOV R0, 0x0 ;  /* 0x0000000000007802 */ /* 0x000fe20000000f00 */
[----:B------:R-:W4:Y:S01]  /*0090*/  LDCU.64 UR8, c[0x4][0x10] ;  /* 0x01000200ff0877ac */ /* 0x000f220008000a00 */
[----:B-1----:R-:W-:-:S04]  /*00a0*/  IMAD R14, R12, UR7, R13 ;  /* 0x000000070c0e7c24 */ /* 0x002fc8000f8e020d */
[----:B--2---:R-:W-:-:S05]  /*00b0*/  IMAD.WIDE R2, R14, 0x4, R2 ;  /* 0x000000040e027825 */ /* 0x004fca00078e0202 */
[----:B0-----:R-:W2:Y:S01]  /*00c0*/  LDG.E R15, desc[UR4][R2.64] ;  /* 0x00000004020f7981 */ /* 0x001ea2000c1e1900 */
[----:B------:R-:W0:Y:S01]  /*00d0*/  LDCU UR4, c[0x0][0x2f8] ;  /* 0x00005f00ff0477ac */ /* 0x000e220008000800 */
[----:B------:R1:W1:Y:S01]  /*00e0*/  LDC.64 R8, c[0x4][R0] ;  /* 0x0100000000087b82 */ /* 0x0002620000000a00 */
[----:B----4-:R-:W-:Y:S01]  /*00f0*/  IMAD.U32 R4, RZ, RZ, UR8 ;  /* 0x00000008ff047e24 */ /* 0x010fe2000f8e00ff */
[----:B------:R-:W-:Y:S02]  /*0100*/  MOV R5, UR9 ;  /* 0x0000000900057c02 */ /* 0x000fe40008000f00 */
[----:B0-----:R-:W-:-:S04]  /*0110*/  IADD3 R6, P0, PT, R1, UR4, RZ ;  /* 0x0000000401067c10 */ /* 0x001fc8000ff1e0ff */
[----:B---3--:R-:W-:Y:S01]  /*0120*/  IADD3.X R7, PT, PT, RZ, UR6, RZ, P0, !PT ;  /* 0x00000006ff077c10 */ /* 0x008fe200087fe4ff */
[----:B-12---:R0:W-:Y:S08]  /*0130*/  STL.128 [R1], R12 ;  /* 0x0000000c01007387 */ /* 0x0061f00000100c00 */
[----:B------:R-:W-:-:S07]  /*0140*/  LEPC R20, `(.L_x_4) ;  /* 0x000000001014794e */ /* 0x000fce0000000000 */
[----:B0-----:R-:W-:Y:S05]  /*0150*/  CALL.ABS.NOINC R8 ;  /* 0x0000000008007343 */ /* 0x001fea0003c00000 */
.L_x_4:
[----:B------:R-:W-:Y:S05]  /*0160*/  EXIT ;  /* 0x000000000000794d */ /* 0x000fea0003800000 */
.L_x_5:
        /* <DEDUP_REMOVED lines=9> */
.L_x_10:


//--------------------- .text._Z4uniqPi           --------------------------
	.section	.text._Z4uniqPi,"ax",@progbits
	.align	128
        .global         _Z4uniqPi
        .type           _Z4uniqPi,@function
        .size           _Z4uniqPi,(.L_x_11 - _Z4uniqPi)
        .other          _Z4uniqPi,@"STO_CUDA_ENTRY STV_DEFAULT"
_Z4uniqPi:
.text._Z4uniqPi:
[----:B------:R-:W0:Y:S01]  /*0000*/  LDC R1, c[0x0][0x37c] ;  /* 0x0000df00ff017b82 */ /* 0x000e220000000800 */
[----:B------:R-:W1:Y:S07]  /*0010*/  S2R R10, SR_TID.X ;  /* 0x00000000000a7919 */ /* 0x000e6e0000002100 */
[----:B------:R-:W1:Y:S01]  /*0020*/  LDC.64 R2, c[0x0][0x380] ;  /* 0x0000e000ff027b82 */ /* 0x000e620000000a00 */
[----:B------:R-:W2:Y:S01]  /*0030*/  LDCU.64 UR4, c[0x0][0x358] ;  /* 0x00006b00ff0477ac */ /* 0x000ea20008000a00 */
[----:B0-----:R-:W-:Y:S01]  /*0040*/  VIADD R1, R1, 0xfffffff8 ;  /* 0xfffffff801017836 */ /* 0x001fe20000000000 */
[----:B------:R-:W0:Y:S01]  /*0050*/  LDCU.64 UR6, c[0x4][0x8] ;  /* 0x01000100ff0677ac */ /* 0x000e220008000a00 */
[----:B-1----:R-:W-:-:S05]  /*0060*/  IMAD.WIDE.U32 R2, R10, 0x4, R2 ;  /* 0x000000040a027825 */ /* 0x002fca00078e0002 */
[----:B--2---:R-:W2:Y:S01]  /*0070*/  LDG.E R11, desc[UR4][R2.64] ;  /* 0x00000004020b7981 */ /* 0x004ea2000c1e1900 */
[----:B------:R-:W-:Y:S01]  /*0080*/  MOV R0, 0x0 ;  /* 0x0000000000007802 */ /* 0x000fe20000000f00 */
[----:B------:R-:W1:Y:S01]  /*0090*/  LDCU UR4, c[0x0][0x2f8] ;  /* 0x00005f00ff0477ac */ /* 0x000e620008000800 */
[----:B0-----:R-:W-:Y:S01]  /*00a0*/  IMAD.U32 R4, RZ, RZ, UR6 ;  /* 0x00000006ff047e24 */ /* 0x001fe2000f8e00ff */
[----:B------:R-:W-:Y:S01]  /*00b0*/  MOV R5, UR7 ;  /* 0x0000000700057c02 */ /* 0x000fe20008000f00 */
[----:B------:R0:W3:Y:S01]  /*00c0*/  LDC.64 R8, c[0x4][R0] ;  /* 0x0100000000087b82 */ /* 0x0000e20000000a00 */
[----:B------:R-:W4:Y:S01]  /*00d0*/  LDCU UR5, c[0x0][0x2fc] ;  /* 0x00005f80ff0577ac */ /* 0x000f220008000800 */
[----:B-1----:R-:W-:-:S05]  /*00e0*/  IADD3 R6, P0, PT, R1, UR4, RZ ;  /* 0x0000000401067c10 */ /* 0x002fca000ff1e0ff */
[----:B----4-:R-:W-:Y:S01]  /*00f0*/  IMAD.X R7, RZ, RZ, UR5, P0 ;  /* 0x00000005ff077e24 */ /* 0x010fe200080e06ff */
[----:B--23--:R0:W-:Y:S07]  /*0100*/  STL.64 [R1], R10 ;  /* 0x0000000a01007387 */ /* 0x00c1ee0000100a00 */
[----:B------:R-:W-:-:S07]  /*0110*/  LEPC R20, `(.L_x_6) ;  /* 0x000000001014794e */ /* 0x000fce0000000000 */
[----:B0-----:R-:W-:Y:S05]  /*0120*/  CALL.ABS.NOINC R8 ;  /* 0x0000000008007343 */ /* 0x001fea0003c00000 */
.L_x_6:
[----:B------:R-:W-:Y:S05]  /*0130*/  EXIT ;  /* 0x000000000000794d */ /* 0x000fea0003800000 */
.L_x_7:
        /* <DEDUP_REMOVED lines=12> */
.L_x_11:


//--------------------- .nv.global.init           --------------------------
	.section	.nv.global.init,"aw",@progbits
.nv.global.init:
	.type		$str,@object
	.size		$str,($str$1 - $str)
$str:
        /*0000*/ 	.byte	0x74, 0x68, 0x72, 0x65, 0x61, 0x64, 0x49, 0x64, 0x78, 0x20, 0x3a, 0x20, 0x25, 0x64, 0x2c, 0x20
        /*0010*/ 	.byte	0x76, 0x61, 0x6c, 0x75, 0x65, 0x20, 0x3a, 0x20, 0x25, 0x64, 0x20, 0x0a, 0x00
	.type		$str$1,@object
	.size		$str$1,($str$2 - $str$1)
$str$1:
        /*001d*/ 	.byte	0x62, 0x6c, 0x6f, 0x63, 0x6b, 0x49, 0x64, 0x78, 0x2e, 0x78, 0x20, 0x3a, 0x20, 0x25, 0x64, 0x2c
        /*002d*/ 	.byte	0x20, 0x74, 0x68, 0x72, 0x65, 0x61, 0x64, 0x49, 0x64, 0x78, 0x2e, 0x78, 0x20, 0x3a, 0x20, 0x25
        /*003d*/ 	.byte	0x64, 0x2c, 0x20, 0x67, 0x72, 0x69, 0x64, 0x20, 0x3a, 0x20, 0x25, 0x64, 0x2c, 0x20, 0x76, 0x61
        /*004d*/ 	.byte	0x6c, 0x75, 0x65, 0x20, 0x3a, 0x20, 0x25, 0x64, 0x20, 0x0a, 0x00
	.type		$str$2,@object
	.size		$str$2,(.L_2 - $str$2)
$str$2:
        /*0058*/ 	.byte	0x62, 0x6c, 0x6f, 0x63, 0x6b, 0x49, 0x64, 0x78, 0x2e, 0x78, 0x20, 0x3a, 0x20, 0x25, 0x64, 0x2c
        /*0068*/ 	.byte	0x62, 0x6c, 0x6f, 0x63, 0x6b, 0x49, 0x64, 0x78, 0x2e, 0x79, 0x20, 0x3a, 0x20, 0x25, 0x64, 0x2c
        /*0078*/ 	.byte	0x20, 0x74, 0x68, 0x72, 0x65, 0x61, 0x64, 0x49, 0x64, 0x78, 0x2e, 0x78, 0x20, 0x3a, 0x20, 0x25
        /*0088*/ 	.byte	0x64, 0x2c, 0x20, 0x67, 0x72, 0x69, 0x64, 0x20, 0x3a, 0x20, 0x25, 0x64, 0x2c, 0x20, 0x76, 0x61
        /*0098*/ 	.byte	0x6c, 0x75, 0x65, 0x20, 0x3a, 0x20, 0x25, 0x64, 0x20, 0x0a, 0x00
.L_2:


//--------------------- .nv.shared.reserved.0     --------------------------
	.section	.nv.shared.reserved.0,"aw",@nobits
	.weak		__nv_reservedSMEM_offset_0_alias
	.size		__nv_reservedSMEM_offset_0_alias, 0, 64
	.other		__nv_reservedSMEM_offset_0_alias,@"STO_CUDA_RESERVED_SHARED STV_DEFAULT"
__nv_reservedSMEM_offset_0_alias:
	.zero		0
	.zero		64


//--------------------- .nv.constant0._Z15uniq_grid_2d_2dPi --------------------------
	.section	.nv.constant0._Z15uniq_grid_2d_2dPi,"a",@progbits
	.sectionflags	@""
	.align	4
.nv.constant0._Z15uniq_grid_2d_2dPi:
	.zero		904


//--------------------- .nv.constant0._Z12uniq_grid_2dPi --------------------------
	.section	.nv.constant0._Z12uniq_grid_2dPi,"a",@progbits
	.sectionflags	@""
	.align	4
.nv.constant0._Z12uniq_grid_2dPi:
	.zero		904


//--------------------- .nv.constant0._Z12uniq_grid_1dPi --------------------------
	.section	.nv.constant0._Z12uniq_grid_1dPi,"a",@progbits
	.sectionflags	@""
	.align	4
.nv.constant0._Z12uniq_grid_1dPi:
	.zero		904


//--------------------- .nv.constant0._Z4uniqPi   --------------------------
	.section	.nv.constant0._Z4uniqPi,"a",@progbits
	.sectionflags	@""
	.align	4
.nv.constant0._Z4uniqPi:
	.zero		904


//--------------------- SYMBOLS --------------------------

	.type		.nv.reservedSmem.offset0,@object
	.size		.nv.reservedSmem.offset0,0x4
	.type		vprintf,@function
